//
// Generated by NVIDIA NVVM Compiler
//
// Compiler Build ID: CL-36424714
// Cuda compilation tools, release 13.0, V13.0.88
// Based on NVVM 20.0.0
//

.version 9.0
.target sm_100
.address_size 64

	// .globl	_Z9honeycombPiPdiiii

.visible .entry _Z9honeycombPiPdiiii(
	.param .u64 .ptr .align 1 _Z9honeycombPiPdiiii_param_0,
	.param .u64 .ptr .align 1 _Z9honeycombPiPdiiii_param_1,
	.param .u32 _Z9honeycombPiPdiiii_param_2,
	.param .u32 _Z9honeycombPiPdiiii_param_3,
	.param .u32 _Z9honeycombPiPdiiii_param_4,
	.param .u32 _Z9honeycombPiPdiiii_param_5
)
{
	.reg .pred 	%p<26>;
	.reg .b32 	%r<43>;
	.reg .b64 	%rd<15>;
	.reg .b64 	%fd<131>;

	ld.param.u64 	%rd6, [_Z9honeycombPiPdiiii_param_0];
	ld.param.u64 	%rd7, [_Z9honeycombPiPdiiii_param_1];
	ld.param.u32 	%r12, [_Z9honeycombPiPdiiii_param_2];
	ld.param.u32 	%r14, [_Z9honeycombPiPdiiii_param_3];
	ld.param.u32 	%r13, [_Z9honeycombPiPdiiii_param_4];
	cvta.to.global.u64 	%rd1, %rd7;
	mov.u32 	%r15, %tid.x;
	mov.u32 	%r16, %ctaid.x;
	mov.u32 	%r17, %ntid.x;
	mad.lo.s32 	%r1, %r16, %r17, %r15;
	setp.ge.s32 	%p1, %r1, %r14;
	@%p1 bra 	$L__BB0_42;
	setp.lt.s32 	%p2, %r12, 1;
	@%p2 bra 	$L__BB0_42;
	div.s32 	%r19, %r1, %r13;
	mul.lo.s32 	%r20, %r19, %r13;
	sub.s32 	%r21, %r1, %r20;
	cvt.rn.f64.s32 	%fd1, %r21;
	cvt.rn.f64.s32 	%fd2, %r19;
	cvta.to.global.u64 	%rd8, %rd6;
	mul.wide.s32 	%rd9, %r1, 4;
	add.s64 	%rd2, %rd8, %rd9;
	and.b32  	%r2, %r12, 7;
	setp.lt.u32 	%p3, %r12, 8;
	mov.f64 	%fd114, 0d7FEFFFFFFFFFFFFF;
	mov.b32 	%r41, 0;
	@%p3 bra 	$L__BB0_21;
	and.b32  	%r41, %r12, 2147483640;
	mov.f64 	%fd114, 0d7FEFFFFFFFFFFFFF;
	mov.b32 	%r39, 0;
$L__BB0_4:
	.pragma "nounroll";
	shl.b32 	%r23, %r39, 1;
	mul.wide.u32 	%rd10, %r23, 8;
	add.s64 	%rd3, %rd1, %rd10;
	ld.global.f64 	%fd37, [%rd3];
	sub.f64 	%fd38, %fd1, %fd37;
	ld.global.f64 	%fd39, [%rd3+8];
	sub.f64 	%fd40, %fd2, %fd39;
	mul.f64 	%fd41, %fd40, %fd40;
	fma.rn.f64 	%fd4, %fd38, %fd38, %fd41;
	setp.gtu.f64 	%p4, %fd4, %fd114;
	@%p4 bra 	$L__BB0_6;
	st.global.u32 	[%rd2], %r39;
	mov.f64 	%fd114, %fd4;
$L__BB0_6:
	ld.global.f64 	%fd42, [%rd3+16];
	sub.f64 	%fd43, %fd1, %fd42;
	ld.global.f64 	%fd44, [%rd3+24];
	sub.f64 	%fd45, %fd2, %fd44;
	mul.f64 	%fd46, %fd45, %fd45;
	fma.rn.f64 	%fd6, %fd43, %fd43, %fd46;
	setp.gtu.f64 	%p5, %fd6, %fd114;
	@%p5 bra 	$L__BB0_8;
	add.s32 	%r24, %r39, 1;
	st.global.u32 	[%rd2], %r24;
	mov.f64 	%fd114, %fd6;
$L__BB0_8:
	ld.global.f64 	%fd47, [%rd3+32];
	sub.f64 	%fd48, %fd1, %fd47;
	ld.global.f64 	%fd49, [%rd3+40];
	sub.f64 	%fd50, %fd2, %fd49;
	mul.f64 	%fd51, %fd50, %fd50;
	fma.rn.f64 	%fd8, %fd48, %fd48, %fd51;
	setp.gtu.f64 	%p6, %fd8, %fd114;
	@%p6 bra 	$L__BB0_10;
	add.s32 	%r25, %r39, 2;
	st.global.u32 	[%rd2], %r25;
	mov.f64 	%fd114, %fd8;
$L__BB0_10:
	ld.global.f64 	%fd52, [%rd3+48];
	sub.f64 	%fd53, %fd1, %fd52;
	ld.global.f64 	%fd54, [%rd3+56];
	sub.f64 	%fd55, %fd2, %fd54;
	mul.f64 	%fd56, %fd55, %fd55;
	fma.rn.f64 	%fd10, %fd53, %fd53, %fd56;
	setp.gtu.f64 	%p7, %fd10, %fd114;
	@%p7 bra 	$L__BB0_12;
	add.s32 	%r26, %r39, 3;
	st.global.u32 	[%rd2], %r26;
	mov.f64 	%fd114, %fd10;
$L__BB0_12:
	ld.global.f64 	%fd57, [%rd3+64];
	sub.f64 	%fd58, %fd1, %fd57;
	ld.global.f64 	%fd59, [%rd3+72];
	sub.f64 	%fd60, %fd2, %fd59;
	mul.f64 	%fd61, %fd60, %fd60;
	fma.rn.f64 	%fd12, %fd58, %fd58, %fd61;
	setp.gtu.f64 	%p8, %fd12, %fd114;
	@%p8 bra 	$L__BB0_14;
	add.s32 	%r27, %r39, 4;
	st.global.u32 	[%rd2], %r27;
	mov.f64 	%fd114, %fd12;
$L__BB0_14:
	ld.global.f64 	%fd62, [%rd3+80];
	sub.f64 	%fd63, %fd1, %fd62;
	ld.global.f64 	%fd64, [%rd3+88];
	sub.f64 	%fd65, %fd2, %fd64;
	mul.f64 	%fd66, %fd65, %fd65;
	fma.rn.f64 	%fd14, %fd63, %fd63, %fd66;
	setp.gtu.f64 	%p9, %fd14, %fd114;
	@%p9 bra 	$L__BB0_16;
	add.s32 	%r28, %r39, 5;
	st.global.u32 	[%rd2], %r28;
	mov.f64 	%fd114, %fd14;
$L__BB0_16:
	ld.global.f64 	%fd67, [%rd3+96];
	sub.f64 	%fd68, %fd1, %fd67;
	ld.global.f64 	%fd69, [%rd3+104];
	sub.f64 	%fd70, %fd2, %fd69;
	mul.f64 	%fd71, %fd70, %fd70;
	fma.rn.f64 	%fd16, %fd68, %fd68, %fd71;
	setp.gtu.f64 	%p10, %fd16, %fd114;
	@%p10 bra 	$L__BB0_18;
	add.s32 	%r29, %r39, 6;
	st.global.u32 	[%rd2], %r29;
	mov.f64 	%fd114, %fd16;
$L__BB0_18:
	ld.global.f64 	%fd72, [%rd3+112];
	sub.f64 	%fd73, %fd1, %fd72;
	ld.global.f64 	%fd74, [%rd3+120];
	sub.f64 	%fd75, %fd2, %fd74;
	mul.f64 	%fd76, %fd75, %fd75;
	fma.rn.f64 	%fd18, %fd73, %fd73, %fd76;
	setp.gtu.f64 	%p11, %fd18, %fd114;
	@%p11 bra 	$L__BB0_20;
	add.s32 	%r30, %r39, 7;
	st.global.u32 	[%rd2], %r30;
	mov.f64 	%fd114, %fd18;
$L__BB0_20:
	add.s32 	%r39, %r39, 8;
	setp.ne.s32 	%p12, %r39, %r41;
	@%p12 bra 	$L__BB0_4;
$L__BB0_21:
	setp.eq.s32 	%p13, %r2, 0;
	@%p13 bra 	$L__BB0_42;
	and.b32  	%r7, %r12, 3;
	setp.lt.u32 	%p14, %r2, 4;
	@%p14 bra 	$L__BB0_32;
	shl.b32 	%r31, %r41, 1;
	mul.wide.u32 	%rd11, %r31, 8;
	add.s64 	%rd4, %rd1, %rd11;
	ld.global.f64 	%fd77, [%rd4];
	sub.f64 	%fd78, %fd1, %fd77;
	ld.global.f64 	%fd79, [%rd4+8];
	sub.f64 	%fd80, %fd2, %fd79;
	mul.f64 	%fd81, %fd80, %fd80;
	fma.rn.f64 	%fd21, %fd78, %fd78, %fd81;
	setp.gtu.f64 	%p15, %fd21, %fd114;
	@%p15 bra 	$L__BB0_25;
	st.global.u32 	[%rd2], %r41;
	mov.f64 	%fd114, %fd21;
$L__BB0_25:
	ld.global.f64 	%fd82, [%rd4+16];
	sub.f64 	%fd83, %fd1, %fd82;
	ld.global.f64 	%fd84, [%rd4+24];
	sub.f64 	%fd85, %fd2, %fd84;
	mul.f64 	%fd86, %fd85, %fd85;
	fma.rn.f64 	%fd23, %fd83, %fd83, %fd86;
	setp.gtu.f64 	%p16, %fd23, %fd114;
	@%p16 bra 	$L__BB0_27;
	add.s32 	%r32, %r41, 1;
	st.global.u32 	[%rd2], %r32;
	mov.f64 	%fd114, %fd23;
$L__BB0_27:
	ld.global.f64 	%fd87, [%rd4+32];
	sub.f64 	%fd88, %fd1, %fd87;
	ld.global.f64 	%fd89, [%rd4+40];
	sub.f64 	%fd90, %fd2, %fd89;
	mul.f64 	%fd91, %fd90, %fd90;
	fma.rn.f64 	%fd25, %fd88, %fd88, %fd91;
	setp.gtu.f64 	%p17, %fd25, %fd114;
	@%p17 bra 	$L__BB0_29;
	add.s32 	%r33, %r41, 2;
	st.global.u32 	[%rd2], %r33;
	mov.f64 	%fd114, %fd25;
$L__BB0_29:
	ld.global.f64 	%fd92, [%rd4+48];
	sub.f64 	%fd93, %fd1, %fd92;
	ld.global.f64 	%fd94, [%rd4+56];
	sub.f64 	%fd95, %fd2, %fd94;
	mul.f64 	%fd96, %fd95, %fd95;
	fma.rn.f64 	%fd27, %fd93, %fd93, %fd96;
	setp.gtu.f64 	%p18, %fd27, %fd114;
	@%p18 bra 	$L__BB0_31;
	add.s32 	%r34, %r41, 3;
	st.global.u32 	[%rd2], %r34;
	mov.f64 	%fd114, %fd27;
$L__BB0_31:
	add.s32 	%r41, %r41, 4;
$L__BB0_32:
	setp.eq.s32 	%p19, %r7, 0;
	@%p19 bra 	$L__BB0_42;
	setp.eq.s32 	%p20, %r7, 1;
	@%p20 bra 	$L__BB0_39;
	shl.b32 	%r35, %r41, 1;
	mul.wide.u32 	%rd12, %r35, 8;
	add.s64 	%rd5, %rd1, %rd12;
	ld.global.f64 	%fd97, [%rd5];
	sub.f64 	%fd98, %fd1, %fd97;
	ld.global.f64 	%fd99, [%rd5+8];
	sub.f64 	%fd100, %fd2, %fd99;
	mul.f64 	%fd101, %fd100, %fd100;
	fma.rn.f64 	%fd30, %fd98, %fd98, %fd101;
	setp.gtu.f64 	%p21, %fd30, %fd114;
	@%p21 bra 	$L__BB0_36;
	st.global.u32 	[%rd2], %r41;
	mov.f64 	%fd114, %fd30;
$L__BB0_36:
	ld.global.f64 	%fd102, [%rd5+16];
	sub.f64 	%fd103, %fd1, %fd102;
	ld.global.f64 	%fd104, [%rd5+24];
	sub.f64 	%fd105, %fd2, %fd104;
	mul.f64 	%fd106, %fd105, %fd105;
	fma.rn.f64 	%fd32, %fd103, %fd103, %fd106;
	setp.gtu.f64 	%p22, %fd32, %fd114;
	@%p22 bra 	$L__BB0_38;
	add.s32 	%r36, %r41, 1;
	st.global.u32 	[%rd2], %r36;
	mov.f64 	%fd114, %fd32;
$L__BB0_38:
	add.s32 	%r41, %r41, 2;
$L__BB0_39:
	and.b32  	%r37, %r12, 1;
	setp.eq.b32 	%p23, %r37, 1;
	not.pred 	%p24, %p23;
	@%p24 bra 	$L__BB0_42;
	shl.b32 	%r38, %r41, 1;
	mul.wide.u32 	%rd13, %r38, 8;
	add.s64 	%rd14, %rd1, %rd13;
	ld.global.f64 	%fd107, [%rd14];
	sub.f64 	%fd108, %fd1, %fd107;
	ld.global.f64 	%fd109, [%rd14+8];
	sub.f64 	%fd110, %fd2, %fd109;
	mul.f64 	%fd111, %fd110, %fd110;
	fma.rn.f64 	%fd112, %fd108, %fd108, %fd111;
	setp.gtu.f64 	%p25, %fd112, %fd114;
	@%p25 bra 	$L__BB0_42;
	st.global.u32 	[%rd2], %r41;
$L__BB0_42:
	ret;

}


// ===== COMPILED SASS (sm_100) =====

	.target	sm_100

	.elftype	@"ET_EXEC"


//--------------------- .note.nv.tkinfo           --------------------------
	.section	.note.nv.tkinfo,"",@"SHT_NOTE"
	.sectionflags	@"SHF_NOTE_NV_TKINFO"
	.tkinfo
        /*0018*/ 	.word	0x00000002
        /*0030*/ 	.string	""
        /*0030*/ 	.string	"ptxas"
        /*0030*/ 	.string	"Cuda compilation tools, release 13.0, V13.0.88"
        /*0030*/ 	.string	"Build cuda_13.0.r13.0/compiler.36424714_0"
        /*0030*/ 	.string	"-arch sm_100 -m 64 "



//--------------------- .note.nv.cuinfo           --------------------------
	.section	.note.nv.cuinfo,"",@"SHT_NOTE"
	.sectionflags	@"SHF_NOTE_NV_CUINFO"
        /*0018*/ 	.short	0x0002
        /*001a*/ 	.short	0x0064
        /*001c*/ 	.short	0x0082
	.zero		2


//--------------------- .nv.info                  --------------------------
	.section	.nv.info,"",@"SHT_CUDA_INFO"
	.align	4


	//----- nvinfo : EIATTR_REGCOUNT
	.align		4
        /*0000*/ 	.byte	0x04, 0x2f
        /*0002*/ 	.short	(.L_1 - .L_0)
	.align		4
.L_0:
        /*0004*/ 	.word	index@(_Z9honeycombPiPdiiii)
        /*0008*/ 	.word	0x0000001c


	//----- nvinfo : EIATTR_FRAME_SIZE
	.align		4
.L_1:
        /*000c*/ 	.byte	0x04, 0x11
        /*000e*/ 	.short	(.L_3 - .L_2)
	.align		4
.L_2:
        /*0010*/ 	.word	index@(_Z9honeycombPiPdiiii)
        /*0014*/ 	.word	0x00000000


	//----- nvinfo : EIATTR_MIN_STACK_SIZE
	.align		4
.L_3:
        /*0018*/ 	.byte	0x04, 0x12
        /*001a*/ 	.short	(.L_5 - .L_4)
	.align		4
.L_4:
        /*001c*/ 	.word	index@(_Z9honeycombPiPdiiii)
        /*0020*/ 	.word	0x00000000
.L_5:


//--------------------- .nv.compat                --------------------------
	.section	.nv.compat,"",@"SHT_CUDA_COMPAT_INFO"
	.align	4
        /*0000*/ 	.byte	0x02, 0x09, 0x00, 0x00, 0x02, 0x02, 0x01, 0x00, 0x02, 0x05, 0x05, 0x00, 0x03, 0x07, 0x01, 0x01
        /*0010*/ 	.byte	0x02, 0x03, 0x00, 0x00, 0x02, 0x06, 0x01, 0x00, 0x04, 0x0b, 0x08, 0x00, 0x01, 0x00, 0x00, 0x00
        /*0020*/ 	.byte	0x00, 0x00, 0x00, 0x00


//--------------------- .nv.info._Z9honeycombPiPdiiii --------------------------
	.section	.nv.info._Z9honeycombPiPdiiii,"",@"SHT_CUDA_INFO"
	.sectionflags	@""
	.align	4


	//----- nvinfo : EIATTR_CUDA_API_VERSION
	.align		4
        /*0000*/ 	.byte	0x04, 0x37
        /*0002*/ 	.short	(.L_7 - .L_6)
.L_6:
        /*0004*/ 	.word	0x00000082


	//----- nvinfo : EIATTR_KPARAM_INFO
	.align		4
.L_7:
        /*0008*/ 	.byte	0x04, 0x17
        /*000a*/ 	.short	(.L_9 - .L_8)
.L_8:
        /*000c*/ 	.word	0x00000000
        /*0010*/ 	.short	0x0005
        /*0012*/ 	.short	0x001c
        /*0014*/ 	.byte	0x00, 0xf0, 0x11, 0x00


	//----- nvinfo : EIATTR_KPARAM_INFO
	.align		4
.L_9:
        /*0018*/ 	.byte	0x04, 0x17
        /*001a*/ 	.short	(.L_11 - .L_10)
.L_10:
        /*001c*/ 	.word	0x00000000
        /*0020*/ 	.short	0x0004
        /*0022*/ 	.short	0x0018
        /*0024*/ 	.byte	0x00, 0xf0, 0x11, 0x00


	//----- nvinfo : EIATTR_KPARAM_INFO
	.align		4
.L_11:
        /*0028*/ 	.byte	0x04, 0x17
        /*002a*/ 	.short	(.L_13 - .L_12)
.L_12:
        /*002c*/ 	.word	0x00000000
        /*0030*/ 	.short	0x0003
        /*0032*/ 	.short	0x0014
        /*0034*/ 	.byte	0x00, 0xf0, 0x11, 0x00


	//----- nvinfo : EIATTR_KPARAM_INFO
	.align		4
.L_13:
        /*0038*/ 	.byte	0x04, 0x17
        /*003a*/ 	.short	(.L_15 - .L_14)
.L_14:
        /*003c*/ 	.word	0x00000000
        /*0040*/ 	.short	0x0002
        /*0042*/ 	.short	0x0010
        /*0044*/ 	.byte	0x00, 0xf0, 0x11, 0x00


	//----- nvinfo : EIATTR_KPARAM_INFO
	.align		4
.L_15:
        /*0048*/ 	.byte	0x04, 0x17
        /*004a*/ 	.short	(.L_17 - .L_16)
.L_16:
        /*004c*/ 	.word	0x00000000
        /*0050*/ 	.short	0x0001
        /*0052*/ 	.short	0x0008
        /*0054*/ 	.byte	0x00, 0xf5, 0x21, 0x00


	//----- nvinfo : EIATTR_KPARAM_INFO
	.align		4
.L_17:
        /*0058*/ 	.byte	0x04, 0x17
        /*005a*/ 	.short	(.L_19 - .L_18)
.L_18:
        /*005c*/ 	.word	0x00000000
        /*0060*/ 	.short	0x0000
        /*0062*/ 	.short	0x0000
        /*0064*/ 	.byte	0x00, 0xf5, 0x21, 0x00


	//----- nvinfo : EIATTR_SPARSE_MMA_MASK
	.align		4
.L_19:
        /*0068*/ 	.byte	0x03, 0x50
        /*006a*/ 	.short	0x0000


	//----- nvinfo : EIATTR_MAXREG_COUNT
	.align		4
        /*006c*/ 	.byte	0x03, 0x1b
        /*006e*/ 	.short	0x00ff


	//----- nvinfo : EIATTR_MERCURY_ISA_VERSION
	.align		4
        /*0070*/ 	.byte	0x03, 0x5f
        /*0072*/ 	.short	0x0101


	//----- nvinfo : EIATTR_VRC_CTA_INIT_COUNT
	.align		4
        /*0074*/ 	.byte	0x02, 0x4a
	.zero		1
	.zero		1


	//----- nvinfo : EIATTR_EXIT_INSTR_OFFSETS
	.align		4
        /*0078*/ 	.byte	0x04, 0x1c
        /*007a*/ 	.short	(.L_21 - .L_20)


	//   ....[0]....
.L_20:
        /*007c*/ 	.word	0x00000070


	//   ....[1]....
        /*0080*/ 	.word	0x000000a0


	//   ....[2]....
        /*0084*/ 	.word	0x00000920


	//   ....[3]....
        /*0088*/ 	.word	0x00000c70


	//   ....[4]....
        /*008c*/ 	.word	0x00000e50


	//   ....[5]....
        /*0090*/ 	.word	0x00000f00


	//   ....[6]....
        /*0094*/ 	.word	0x00000f20


	//----- nvinfo : EIATTR_CBANK_PARAM_SIZE
	.align		4
.L_21:
        /*0098*/ 	.byte	0x03, 0x19
        /*009a*/ 	.short	0x0020


	//----- nvinfo : EIATTR_PARAM_CBANK
	.align		4
        /*009c*/ 	.byte	0x04, 0x0a
        /*009e*/ 	.short	(.L_23 - .L_22)
	.align		4
.L_22:
        /*00a0*/ 	.word	index@(.nv.constant0._Z9honeycombPiPdiiii)
        /*00a4*/ 	.short	0x0380
        /*00a6*/ 	.short	0x0020


	//----- nvinfo : EIATTR_SW_WAR
	.align		4
.L_23:
        /*00a8*/ 	.byte	0x04, 0x36
        /*00aa*/ 	.short	(.L_25 - .L_24)
.L_24:
        /*00ac*/ 	.word	0x00000008
.L_25:


//--------------------- .nv.callgraph             --------------------------
	.section	.nv.callgraph,"",@"SHT_CUDA_CALLGRAPH"
	.align	4
	.sectionentsize	8
	.align		4
        /*0000*/ 	.word	0x00000000
	.align		4
        /*0004*/ 	.word	0xffffffff
	.align		4
        /*0008*/ 	.word	0x00000000
	.align		4
        /*000c*/ 	.word	0xfffffffe
	.align		4
        /*0010*/ 	.word	0x00000000
	.align		4
        /*0014*/ 	.word	0xfffffffd
	.align		4
        /*0018*/ 	.word	0x00000000
	.align		4
        /*001c*/ 	.word	0xfffffffc


//--------------------- .text._Z9honeycombPiPdiiii --------------------------
	.section	.text._Z9honeycombPiPdiiii,"ax",@progbits
	.align	128
        .global         _Z9honeycombPiPdiiii
        .type           _Z9honeycombPiPdiiii,@function
        .size           _Z9honeycombPiPdiiii,(.L_x_5 - _Z9honeycombPiPdiiii)
        .other          _Z9honeycombPiPdiiii,@"STO_CUDA_ENTRY STV_DEFAULT"
_Z9honeycombPiPdiiii:
.text._Z9honeycombPiPdiiii:
[----:B------:R-:W-:Y:S01]  /*0000*/  LDC R1, c[0x0][0x37c] ;  /* 0x0000df00ff017b82 */ /* 0x000fe20000000800 */
[----:B------:R-:W0:Y:S07]  /*0010*/  S2R R9, SR_TID.X ;  /* 0x0000000000097919 */ /* 0x000e2e0000002100 */
[----:B------:R-:W0:Y:S01]  /*0020*/  S2UR UR4, SR_CTAID.X ;  /* 0x00000000000479c3 */ /* 0x000e220000002500 */
[----:B------:R-:W1:Y:S07]  /*0030*/  LDCU UR5, c[0x0][0x394] ;  /* 0x00007280ff0577ac */ /* 0x000e6e0008000800 */
[----:B------:R-:W0:Y:S02]  /*0040*/  LDC R0, c[0x0][0x360] ;  /* 0x0000d800ff007b82 */ /* 0x000e240000000800 */
[----:B0-----:R-:W-:-:S05]  /*0050*/  IMAD R9, R0, UR4, R9 ;  /* 0x0000000400097c24 */ /* 0x001fca000f8e0209 */
[----:B-1----:R-:W-:-:S13]  /*0060*/  ISETP.GE.AND P0, PT, R9, UR5, PT ;  /* 0x0000000509007c0c */ /* 0x002fda000bf06270 */
[----:B------:R-:W-:Y:S05]  /*0070*/  @P0 EXIT ;  /* 0x000000000000094d */ /* 0x000fea0003800000 */
[----:B------:R-:W0:Y:S02]  /*0080*/  LDC R0, c[0x0][0x390] ;  /* 0x0000e400ff007b82 */ /* 0x000e240000000800 */
[----:B0-----:R-:W-:-:S13]  /*0090*/  ISETP.GE.AND P0, PT, R0, 0x1, PT ;  /* 0x000000010000780c */ /* 0x001fda0003f06270 */
[----:B------:R-:W-:Y:S05]  /*00a0*/  @!P0 EXIT ;  /* 0x000000000000894d */ /* 0x000fea0003800000 */
[----:B------:R-:W0:Y:S01]  /*00b0*/  LDC R8, c[0x0][0x398] ;  /* 0x0000e600ff087b82 */ /* 0x000e220000000800 */
[----:B------:R-:W-:Y:S01]  /*00c0*/  LOP3.LUT R14, R0, 0x7, RZ, 0xc0, !PT ;  /* 0x00000007000e7812 */ /* 0x000fe200078ec0ff */
[----:B------:R-:W1:Y:S01]  /*00d0*/  LDCU.64 UR4, c[0x0][0x358] ;  /* 0x00006b00ff0477ac */ /* 0x000e620008000a00 */
[----:B------:R-:W-:Y:S01]  /*00e0*/  IMAD.MOV.U32 R15, RZ, RZ, RZ ;  /* 0x000000ffff0f7224 */ /* 0x000fe200078e00ff */
[----:B0-----:R-:W-:-:S04]  /*00f0*/  IABS R5, R8 ;  /* 0x0000000800057213 */ /* 0x001fc80000000000 */
[----:B------:R-:W0:Y:S08]  /*0100*/  I2F.RP R4, R5 ;  /* 0x0000000500047306 */ /* 0x000e300000209400 */
[----:B0-----:R-:W0:Y:S02]  /*0110*/  MUFU.RCP R4, R4 ;  /* 0x0000000400047308 */ /* 0x001e240000001000 */
[----:B0-----:R-:W-:-:S06]  /*0120*/  VIADD R2, R4, 0xffffffe ;  /* 0x0ffffffe04027836 */ /* 0x001fcc0000000000 */
[----:B------:R0:W2:Y:S02]  /*0130*/  F2I.FTZ.U32.TRUNC.NTZ R3, R2 ;  /* 0x0000000200037305 */ /* 0x0000a4000021f000 */
[----:B0-----:R-:W-:Y:S02]  /*0140*/  HFMA2 R2, -RZ, RZ, 0, 0 ;  /* 0x00000000ff027431 */ /* 0x001fe400000001ff */
[----:B--2---:R-:W-:-:S04]  /*0150*/  IMAD.MOV R6, RZ, RZ, -R3 ;  /* 0x000000ffff067224 */ /* 0x004fc800078e0a03 */
[----:B------:R-:W-:Y:S01]  /*0160*/  IMAD R7, R6, R5, RZ ;  /* 0x0000000506077224 */ /* 0x000fe200078e02ff */
[----:B------:R-:W-:-:S03]  /*0170*/  IABS R6, R9 ;  /* 0x0000000900067213 */ /* 0x000fc60000000000 */
[----:B------:R-:W-:Y:S01]  /*0180*/  IMAD.HI.U32 R3, R3, R7, R2 ;  /* 0x0000000703037227 */ /* 0x000fe200078e0002 */
[----:B------:R-:W-:-:S04]  /*0190*/  LOP3.LUT R2, R9, R8, RZ, 0x3c, !PT ;  /* 0x0000000809027212 */ /* 0x000fc800078e3cff */
[----:B------:R-:W-:Y:S01]  /*01a0*/  ISETP.GE.AND P1, PT, R2, RZ, PT ;  /* 0x000000ff0200720c */ /* 0x000fe20003f26270 */
[----:B------:R-:W-:-:S04]  /*01b0*/  IMAD.HI.U32 R3, R3, R6, RZ ;  /* 0x0000000603037227 */ /* 0x000fc800078e00ff */
[----:B------:R-:W-:-:S04]  /*01c0*/  IMAD.MOV R4, RZ, RZ, -R3 ;  /* 0x000000ffff047224 */ /* 0x000fc800078e0a03 */
[C---:B------:R-:W-:Y:S02]  /*01d0*/  IMAD R4, R5.reuse, R4, R6 ;  /* 0x0000000405047224 */ /* 0x040fe400078e0206 */
[----:B------:R-:W0:Y:S03]  /*01e0*/  LDC.64 R6, c[0x0][0x380] ;  /* 0x0000e000ff067b82 */ /* 0x000e260000000a00 */
[----:B------:R-:W-:-:S13]  /*01f0*/  ISETP.GT.U32.AND P2, PT, R5, R4, PT ;  /* 0x000000040500720c */ /* 0x000fda0003f44070 */
[----:B------:R-:W-:Y:S01]  /*0200*/  @!P2 IMAD.IADD R4, R4, 0x1, -R5 ;  /* 0x000000010404a824 */ /* 0x000fe200078e0a05 */
[----:B------:R-:W-:Y:S02]  /*0210*/  @!P2 IADD3 R3, PT, PT, R3, 0x1, RZ ;  /* 0x000000010303a810 */ /* 0x000fe40007ffe0ff */
[----:B------:R-:W-:Y:S02]  /*0220*/  ISETP.NE.AND P2, PT, R8, RZ, PT ;  /* 0x000000ff0800720c */ /* 0x000fe40003f45270 */
[----:B------:R-:W-:Y:S01]  /*0230*/  ISETP.GE.U32.AND P0, PT, R4, R5, PT ;  /* 0x000000050400720c */ /* 0x000fe20003f06070 */
[----:B0-----:R-:W-:-:S12]  /*0240*/  IMAD.WIDE R6, R9, 0x4, R6 ;  /* 0x0000000409067825 */ /* 0x001fd800078e0206 */
[----:B------:R-:W-:Y:S01]  /*0250*/  @P0 VIADD R3, R3, 0x1 ;  /* 0x0000000103030836 */ /* 0x000fe20000000000 */
[----:B------:R-:W-:-:S03]  /*0260*/  ISETP.NE.AND P0, PT, R14, RZ, PT ;  /* 0x000000ff0e00720c */ /* 0x000fc60003f05270 */
[----:B------:R-:W-:Y:S01]  /*0270*/  @!P1 IMAD.MOV R3, RZ, RZ, -R3 ;  /* 0x000000ffff039224 */ /* 0x000fe200078e0a03 */
[----:B------:R-:W-:Y:S02]  /*0280*/  @!P2 LOP3.LUT R3, RZ, R8, RZ, 0x33, !PT ;  /* 0x00000008ff03a212 */ /* 0x000fe400078e33ff */
[----:B------:R-:W-:Y:S02]  /*0290*/  ISETP.GE.U32.AND P1, PT, R0, 0x8, PT ;  /* 0x000000080000780c */ /* 0x000fe40003f26070 */
[----:B------:R-:W-:Y:S01]  /*02a0*/  IADD3 R2, PT, PT, -R3, RZ, RZ ;  /* 0x000000ff03027210 */ /* 0x000fe20007ffe1ff */
[----:B------:R0:W2:Y:S04]  /*02b0*/  I2F.F64 R4, R3 ;  /* 0x0000000300047312 */ /* 0x0000a80000201c00 */
[----:B------:R-:W-:-:S02]  /*02c0*/  IMAD R8, R8, R2, R9 ;  /* 0x0000000208087224 */ /* 0x000fc400078e0209 */
[----:B------:R-:W-:Y:S01]  /*02d0*/  IMAD.MOV.U32 R2, RZ, RZ, -0x1 ;  /* 0xffffffffff027424 */ /* 0x000fe200078e00ff */
[----:B0-----:R-:W-:-:S03]  /*02e0*/  MOV R3, 0x7fefffff ;  /* 0x7fefffff00037802 */ /* 0x001fc60000000f00 */
[----:B------:R-:W0:Y:S01]  /*02f0*/  I2F.F64 R8, R8 ;  /* 0x0000000800087312 */ /* 0x000e220000201c00 */
[----:B-1----:R-:W-:Y:S05]  /*0300*/  @!P1 BRA `(.L_x_0) ;  /* 0x0000000400849947 */ /* 0x002fea0003800000 */
[----:B------:R-:W1:Y:S01]  /*0310*/  LDC.64 R10, c[0x0][0x388] ;  /* 0x0000e200ff0a7b82 */ /* 0x000e620000000a00 */
[----:B------:R-:W-:Y:S01]  /*0320*/  LOP3.LUT R15, R0, 0x7ffffff8, RZ, 0xc0, !PT ;  /* 0x7ffffff8000f7812 */ /* 0x000fe200078ec0ff */
[----:B------:R-:W-:Y:S01]  /*0330*/  IMAD.MOV.U32 R0, RZ, RZ, RZ ;  /* 0x000000ffff007224 */ /* 0x000fe200078e00ff */
[----:B------:R-:W-:Y:S01]  /*0340*/  MOV R3, 0x7fefffff ;  /* 0x7fefffff00037802 */ /* 0x000fe20000000f00 */
[----:B------:R-:W-:-:S07]  /*0350*/  IMAD.MOV.U32 R2, RZ, RZ, -0x1 ;  /* 0xffffffffff027424 */ /* 0x000fce00078e00ff */
.L_x_1:
[----:B------:R-:W-:-:S04]  /*0360*/  IMAD.SHL.U32 R13, R0, 0x2, RZ ;  /* 0x00000002000d7824 */ /* 0x000fc800078e00ff */
[----:B-1----:R-:W-:-:S05]  /*0370*/  IMAD.WIDE.U32 R12, R13, 0x8, R10 ;  /* 0x000000080d0c7825 */ /* 0x002fca00078e000a */
[----:B------:R-:W2:Y:S04]  /*0380*/  LDG.E.64 R18, desc[UR4][R12.64+0x8] ;  /* 0x000008040c127981 */ /* 0x000ea8000c1e1b00 */
[----:B------:R-:W0:Y:S01]  /*0390*/  LDG.E.64 R16, desc[UR4][R12.64] ;  /* 0x000000040c107981 */ /* 0x000e22000c1e1b00 */
[----:B--2---:R-:W-:Y:S02]  /*03a0*/  DADD R18, R4, -R18 ;  /* 0x0000000004127229 */ /* 0x004fe40000000812 */
[----:B0-----:R-:W-:-:S06]  /*03b0*/  DADD R16, R8, -R16 ;  /* 0x0000000008107229 */ /* 0x001fcc0000000810 */
[----:B------:R-:W-:-:S08]  /*03c0*/  DMUL R18, R18, R18 ;  /* 0x0000001212127228 */ /* 0x000fd00000000000 */
[----:B------:R-:W-:-:S08]  /*03d0*/  DFMA R16, R16, R16, R18 ;  /* 0x000000101010722b */ /* 0x000fd00000000012 */
[----:B------:R-:W-:-:S14]  /*03e0*/  DSETP.GTU.AND P1, PT, R16, R2, PT ;  /* 0x000000021000722a */ /* 0x000fdc0003f2c000 */
[----:B------:R-:W-:Y:S04]  /*03f0*/  @!P1 STG.E desc[UR4][R6.64], R0 ;  /* 0x0000000006009986 */ /* 0x000fe8000c101904 */
[----:B------:R-:W2:Y:S04]  /*0400*/  LDG.E.64 R20, desc[UR4][R12.64+0x18] ;  /* 0x000018040c147981 */ /* 0x000ea8000c1e1b00 */
[----:B------:R-:W3:Y:S01]  /*0410*/  LDG.E.64 R18, desc[UR4][R12.64+0x10] ;  /* 0x000010040c127981 */ /* 0x000ee2000c1e1b00 */
[----:B------:R-:W-:Y:S01]  /*0420*/  @!P1 IMAD.MOV.U32 R2, RZ, RZ, R16 ;  /* 0x000000ffff029224 */ /* 0x000fe200078e0010 */
[----:B------:R-:W-:Y:S01]  /*0430*/  @!P1 MOV R3, R17 ;  /* 0x0000001100039202 */ /* 0x000fe20000000f00 */
[----:B--2---:R-:W-:-:S02]  /*0440*/  DADD R20, R4, -R20 ;  /* 0x0000000004147229 */ /* 0x004fc40000000814 */
[----:B---3--:R-:W-:-:S06]  /*0450*/  DADD R18, R8, -R18 ;  /* 0x0000000008127229 */ /* 0x008fcc0000000812 */
[----:B------:R-:W-:-:S08]  /*0460*/  DMUL R20, R20, R20 ;  /* 0x0000001414147228 */ /* 0x000fd00000000000 */
[----:B------:R-:W-:-:S08]  /*0470*/  DFMA R18, R18, R18, R20 ;  /* 0x000000121212722b */ /* 0x000fd00000000014 */
[----:B------:R-:W-:-:S14]  /*0480*/  DSETP.GTU.AND P1, PT, R18, R2, PT ;  /* 0x000000021200722a */ /* 0x000fdc0003f2c000 */
[----:B------:R-:W-:-:S05]  /*0490*/  @!P1 VIADD R23, R0, 0x1 ;  /* 0x0000000100179836 */ /* 0x000fca0000000000 */
[----:B------:R0:W-:Y:S04]  /*04a0*/  @!P1 STG.E desc[UR4][R6.64], R23 ;  /* 0x0000001706009986 */ /* 0x0001e8000c101904 */
        /* <DEDUP_REMOVED lines=13> */
[----:B------:R-:W-:Y:S01]  /*0580*/  @!P1 MOV R2, R16 ;  /* 0x0000001000029202 */ /* 0x000fe20000000f00 */
[----:B------:R-:W-:Y:S01]  /*0590*/  @!P1 IMAD.MOV.U32 R3, RZ, RZ, R17 ;  /* 0x000000ffff039224 */ /* 0x000fe200078e0011 */
[----:B--2---:R-:W-:-:S02]  /*05a0*/  DADD R20, R4, -R20 ;  /* 0x0000000004147229 */ /* 0x004fc40000000814 */
[----:B---3--:R-:W-:-:S06]  /*05b0*/  DADD R18, R8, -R18 ;  /* 0x0000000008127229 */ /* 0x008fcc0000000812 */
[----:B------:R-:W-:-:S08]  /*05c0*/  DMUL R20, R20, R20 ;  /* 0x0000001414147228 */ /* 0x000fd00000000000 */
[----:B------:R-:W-:-:S08]  /*05d0*/  DFMA R18, R18, R18, R20 ;  /* 0x000000121212722b */ /* 0x000fd00000000014 */
[----:B------:R-:W-:-:S14]  /*05e0*/  DSETP.GTU.AND P1, PT, R18, R2, PT ;  /* 0x000000021200722a */ /* 0x000fdc0003f2c000 */
[----:B0-----:R-:W-:-:S05]  /*05f0*/  @!P1 IADD3 R23, PT, PT, R0, 0x3, RZ ;  /* 0x0000000300179810 */ /* 0x001fca0007ffe0ff */
        /* <DEDUP_REMOVED lines=10> */
[----:B-1----:R-:W-:-:S05]  /*06a0*/  @!P1 VIADD R25, R0, 0x4 ;  /* 0x0000000400199836 */ /* 0x002fca0000000000 */
        /* <DEDUP_REMOVED lines=13> */
[----:B------:R-:W4:Y:S01]  /*0780*/  LDG.E.64 R16, desc[UR4][R12.64+0x60] ;  /* 0x000060040c107981 */ /* 0x000f22000c1e1b00 */
[----:B------:R-:W-:Y:S01]  /*0790*/  @!P1 IMAD.MOV.U32 R2, RZ, RZ, R18 ;  /* 0x000000ffff029224 */ /* 0x000fe200078e0012 */
[----:B------:R-:W-:Y:S01]  /*07a0*/  @!P1 MOV R3, R19 ;  /* 0x0000001300039202 */ /* 0x000fe20000000f00 */
[----:B--2---:R-:W-:-:S02]  /*07b0*/  DADD R20, R4, -R20 ;  /* 0x0000000004147229 */ /* 0x004fc40000000814 */
[----:B----4-:R-:W-:-:S06]  /*07c0*/  DADD R16, R8, -R16 ;  /* 0x0000000008107229 */ /* 0x010fcc0000000810 */
[----:B------:R-:W-:-:S08]  /*07d0*/  DMUL R20, R20, R20 ;  /* 0x0000001414147228 */ /* 0x000fd00000000000 */
[----:B------:R-:W-:-:S08]  /*07e0*/  DFMA R16, R16, R16, R20 ;  /* 0x000000101010722b */ /* 0x000fd00000000014 */
[----:B------:R-:W-:-:S14]  /*07f0*/  DSETP.GTU.AND P1, PT, R16, R2, PT ;  /* 0x000000021000722a */ /* 0x000fdc0003f2c000 */
[----:B-1----:R-:W-:-:S05]  /*0800*/  @!P1 VIADD R25, R0, 0x6 ;  /* 0x0000000600199836 */ /* 0x002fca0000000000 */
[----:B------:R3:W-:Y:S04]  /*0810*/  @!P1 STG.E desc[UR4][R6.64], R25 ;  /* 0x0000001906009986 */ /* 0x0007e8000c101904 */
[----:B------:R-:W2:Y:S04]  /*0820*/  LDG.E.64 R20, desc[UR4][R12.64+0x78] ;  /* 0x000078040c147981 */ /* 0x000ea8000c1e1b00 */
[----:B------:R-:W4:Y:S01]  /*0830*/  LDG.E.64 R18, desc[UR4][R12.64+0x70] ;  /* 0x000070040c127981 */ /* 0x000f22000c1e1b00 */
[----:B------:R-:W-:Y:S01]  /*0840*/  @!P1 MOV R2, R16 ;  /* 0x0000001000029202 */ /* 0x000fe20000000f00 */
[----:B------:R-:W-:Y:S01]  /*0850*/  @!P1 IMAD.MOV.U32 R3, RZ, RZ, R17 ;  /* 0x000000ffff039224 */ /* 0x000fe200078e0011 */
[----:B--2---:R-:W-:-:S02]  /*0860*/  DADD R20, R4, -R20 ;  /* 0x0000000004147229 */ /* 0x004fc40000000814 */
[----:B----4-:R-:W-:-:S06]  /*0870*/  DADD R18, R8, -R18 ;  /* 0x0000000008127229 */ /* 0x010fcc0000000812 */
[----:B------:R-:W-:-:S08]  /*0880*/  DMUL R20, R20, R20 ;  /* 0x0000001414147228 */ /* 0x000fd00000000000 */
[----:B------:R-:W-:-:S08]  /*0890*/  DFMA R20, R18, R18, R20 ;  /* 0x000000121214722b */ /* 0x000fd00000000014 */
[----:B------:R-:W-:-:S14]  /*08a0*/  DSETP.GTU.AND P1, PT, R20, R2, PT ;  /* 0x000000021400722a */ /* 0x000fdc0003f2c000 */
[C---:B------:R-:W-:Y:S01]  /*08b0*/  @!P1 IADD3 R17, PT, PT, R0.reuse, 0x7, RZ ;  /* 0x0000000700119810 */ /* 0x040fe20007ffe0ff */
[----:B------:R-:W-:Y:S01]  /*08c0*/  VIADD R0, R0, 0x8 ;  /* 0x0000000800007836 */ /* 0x000fe20000000000 */
[----:B------:R-:W-:Y:S01]  /*08d0*/  @!P1 MOV R2, R20 ;  /* 0x0000001400029202 */ /* 0x000fe20000000f00 */
[----:B------:R-:W-:Y:S02]  /*08e0*/  @!P1 IMAD.MOV.U32 R3, RZ, RZ, R21 ;  /* 0x000000ffff039224 */ /* 0x000fe400078e0015 */
[----:B------:R3:W-:Y:S01]  /*08f0*/  @!P1 STG.E desc[UR4][R6.64], R17 ;  /* 0x0000001106009986 */ /* 0x0007e2000c101904 */
[----:B------:R-:W-:-:S13]  /*0900*/  ISETP.NE.AND P2, PT, R0, R15, PT ;  /* 0x0000000f0000720c */ /* 0x000fda0003f45270 */
[----:B---3--:R-:W-:Y:S05]  /*0910*/  @P2 BRA `(.L_x_1) ;  /* 0xfffffff800902947 */ /* 0x008fea000383ffff */
.L_x_0:
[----:B------:R-:W-:Y:S05]  /*0920*/  @!P0 EXIT ;  /* 0x000000000000894d */ /* 0x000fea0003800000 */
[----:B------:R-:W1:Y:S01]  /*0930*/  LDC R0, c[0x0][0x390] ;  /* 0x0000e400ff007b82 */ /* 0x000e620000000800 */
[----:B------:R-:W-:Y:S02]  /*0940*/  ISETP.GE.U32.AND P1, PT, R14, 0x4, PT ;  /* 0x000000040e00780c */ /* 0x000fe40003f26070 */
[----:B-1----:R-:W-:-:S04]  /*0950*/  LOP3.LUT R18, R0, 0x3, RZ, 0xc0, !PT ;  /* 0x0000000300127812 */ /* 0x002fc800078ec0ff */
[----:B------:R-:W-:-:S07]  /*0960*/  ISETP.NE.AND P0, PT, R18, RZ, PT ;  /* 0x000000ff1200720c */ /* 0x000fce0003f05270 */
[----:B------:R-:W-:Y:S06]  /*0970*/  @!P1 BRA `(.L_x_2) ;  /* 0x0000000000bc9947 */ /* 0x000fec0003800000 */
[----:B------:R-:W1:Y:S01]  /*0980*/  LDC.64 R10, c[0x0][0x388] ;  /* 0x0000e200ff0a7b82 */ /* 0x000e620000000a00 */
[----:B------:R-:W-:-:S05]  /*0990*/  SHF.L.U32 R13, R15, 0x1, RZ ;  /* 0x000000010f0d7819 */ /* 0x000fca00000006ff */
        /* <DEDUP_REMOVED lines=29> */
[----:B------:R-:W-:-:S05]  /*0b70*/  @!P1 IADD3 R23, PT, PT, R15, 0x2, RZ ;  /* 0x000000020f179810 */ /* 0x000fca0007ffe0ff */
        /* <DEDUP_REMOVED lines=10> */
[C---:B------:R-:W-:Y:S01]  /*0c20*/  @!P1 VIADD R13, R15.reuse, 0x3 ;  /* 0x000000030f0d9836 */ /* 0x040fe20000000000 */
[----:B------:R-:W-:Y:S01]  /*0c30*/  @!P1 MOV R2, R20 ;  /* 0x0000001400029202 */ /* 0x000fe20000000f00 */
[----:B------:R-:W-:Y:S01]  /*0c40*/  @!P1 IMAD.MOV.U32 R3, RZ, RZ, R21 ;  /* 0x000000ffff039224 */ /* 0x000fe200078e0015 */
[----:B0-----:R-:W-:Y:S02]  /*0c50*/  IADD3 R15, PT, PT, R15, 0x4, RZ ;  /* 0x000000040f0f7810 */ /* 0x001fe40007ffe0ff */
[----:B------:R1:W-:Y:S05]  /*0c60*/  @!P1 STG.E desc[UR4][R6.64], R13 ;  /* 0x0000000d06009986 */ /* 0x0003ea000c101904 */
.L_x_2:
[----:B------:R-:W-:Y:S05]  /*0c70*/  @!P0 EXIT ;  /* 0x000000000000894d */ /* 0x000fea0003800000 */
[----:B------:R-:W-:Y:S02]  /*0c80*/  ISETP.NE.AND P1, PT, R18, 0x1, PT ;  /* 0x000000011200780c */ /* 0x000fe40003f25270 */
[----:B------:R-:W-:-:S04]  /*0c90*/  LOP3.LUT R0, R0, 0x1, RZ, 0xc0, !PT ;  /* 0x0000000100007812 */ /* 0x000fc800078ec0ff */
[----:B------:R-:W-:-:S07]  /*0ca0*/  ISETP.NE.U32.AND P0, PT, R0, 0x1, PT ;  /* 0x000000010000780c */ /* 0x000fce0003f05070 */
[----:B------:R-:W-:Y:S06]  /*0cb0*/  @!P1 BRA `(.L_x_3) ;  /* 0x0000000000649947 */ /* 0x000fec0003800000 */
[----:B------:R-:W3:Y:S01]  /*0cc0*/  LDC.64 R10, c[0x0][0x388] ;  /* 0x0000e200ff0a7b82 */ /* 0x000ee20000000a00 */
[----:B-1----:R-:W-:-:S04]  /*0cd0*/  IMAD.SHL.U32 R19, R15, 0x2, RZ ;  /* 0x000000020f137824 */ /* 0x002fc800078e00ff */
[----:B---3--:R-:W-:-:S05]  /*0ce0*/  IMAD.WIDE.U32 R18, R19, 0x8, R10 ;  /* 0x0000000813127825 */ /* 0x008fca00078e000a */
        /* <DEDUP_REMOVED lines=17> */
[C---:B------:R-:W-:Y:S01]  /*0e00*/  @!P1 IADD3 R11, PT, PT, R15.reuse, 0x1, RZ ;  /* 0x000000010f0b9810 */ /* 0x040fe20007ffe0ff */
[----:B------:R-:W-:Y:S01]  /*0e10*/  @!P1 IMAD.MOV.U32 R2, RZ, RZ, R12 ;  /* 0x000000ffff029224 */ /* 0x000fe200078e000c */
[----:B------:R-:W-:Y:S01]  /*0e20*/  @!P1 MOV R3, R13 ;  /* 0x0000000d00039202 */ /* 0x000fe20000000f00 */
[----:B0-----:R-:W-:Y:S02]  /*0e30*/  VIADD R15, R15, 0x2 ;  /* 0x000000020f0f7836 */ /* 0x001fe40000000000 */
[----:B------:R3:W-:Y:S05]  /*0e40*/  @!P1 STG.E desc[UR4][R6.64], R11 ;  /* 0x0000000b06009986 */ /* 0x0007ea000c101904 */
.L_x_3:
[----:B------:R-:W-:Y:S05]  /*0e50*/  @P0 EXIT ;  /* 0x000000000000094d */ /* 0x000fea0003800000 */
[----:B---3--:R-:W3:Y:S01]  /*0e60*/  LDC.64 R10, c[0x0][0x388] ;  /* 0x0000e200ff0a7b82 */ /* 0x008ee20000000a00 */
[----:B-1----:R-:W-:-:S05]  /*0e70*/  SHF.L.U32 R13, R15, 0x1, RZ ;  /* 0x000000010f0d7819 */ /* 0x002fca00000006ff */
        /* <DEDUP_REMOVED lines=8> */
[----:B------:R-:W-:Y:S05]  /*0f00*/  @P0 EXIT ;  /* 0x000000000000094d */ /* 0x000fea0003800000 */
[----:B------:R-:W-:Y:S01]  /*0f10*/  STG.E desc[UR4][R6.64], R15 ;  /* 0x0000000f06007986 */ /* 0x000fe2000c101904 */
[----:B------:R-:W-:Y:S05]  /*0f20*/  EXIT ;  /* 0x000000000000794d */ /* 0x000fea0003800000 */
.L_x_4:
[----:B------:R-:W-:-:S00]  /*0f30*/  BRA `(.L_x_4) ;  /* 0xfffffffc00fc7947 */ /* 0x000fc0000383ffff */
[----:B------:R-:W-:-:S00]  /*0f40*/  NOP ;  /* 0x0000000000007918 */ /* 0x000fc00000000000 */
        /* <DEDUP_REMOVED lines=11> */
.L_x_5:


//--------------------- .nv.shared.reserved.0     --------------------------
	.section	.nv.shared.reserved.0,"aw",@nobits
	.weak		__nv_reservedSMEM_offset_0_alias
	.size		__nv_reservedSMEM_offset_0_alias, 0, 64
	.other		__nv_reservedSMEM_offset_0_alias,@"STO_CUDA_RESERVED_SHARED STV_DEFAULT"
__nv_reservedSMEM_offset_0_alias:
	.zero		0
	.zero		64


//--------------------- .nv.constant0._Z9honeycombPiPdiiii --------------------------
	.section	.nv.constant0._Z9honeycombPiPdiiii,"a",@progbits
	.sectionflags	@""
	.align	4
.nv.constant0._Z9honeycombPiPdiiii:
	.zero		928


//--------------------- SYMBOLS --------------------------

	.type		.nv.reservedSmem.offset0,@object
	.size		.nv.reservedSmem.offset0,0x4
